//
// Generated by NVIDIA NVVM Compiler
//
// Compiler Build ID: CL-36424714
// Cuda compilation tools, release 13.0, V13.0.88
// Based on NVVM 20.0.0
//

.version 9.0
.target sm_100
.address_size 64

	// .globl	_Z13possible_moveiiiiiPiS_

.visible .entry _Z13possible_moveiiiiiPiS_(
	.param .u32 _Z13possible_moveiiiiiPiS__param_0,
	.param .u32 _Z13possible_moveiiiiiPiS__param_1,
	.param .u32 _Z13possible_moveiiiiiPiS__param_2,
	.param .u32 _Z13possible_moveiiiiiPiS__param_3,
	.param .u32 _Z13possible_moveiiiiiPiS__param_4,
	.param .u64 .ptr .align 1 _Z13possible_moveiiiiiPiS__param_5,
	.param .u64 .ptr .align 1 _Z13possible_moveiiiiiPiS__param_6
)
{
	.reg .pred 	%p<4>;
	.reg .b32 	%r<23>;
	.reg .b64 	%rd<11>;

	ld.param.u32 	%r2, [_Z13possible_moveiiiiiPiS__param_0];
	ld.param.u32 	%r3, [_Z13possible_moveiiiiiPiS__param_1];
	ld.param.u32 	%r4, [_Z13possible_moveiiiiiPiS__param_2];
	ld.param.u32 	%r5, [_Z13possible_moveiiiiiPiS__param_3];
	ld.param.u32 	%r6, [_Z13possible_moveiiiiiPiS__param_4];
	ld.param.u64 	%rd3, [_Z13possible_moveiiiiiPiS__param_5];
	ld.param.u64 	%rd2, [_Z13possible_moveiiiiiPiS__param_6];
	cvta.to.global.u64 	%rd1, %rd3;
	mov.u32 	%r1, %tid.x;
	mad.lo.s32 	%r7, %r6, %r3, %r1;
	mul.wide.s32 	%rd4, %r7, 4;
	add.s64 	%rd5, %rd1, %rd4;
	ld.global.u32 	%r8, [%rd5];
	setp.eq.s32 	%p1, %r8, %r5;
	@%p1 bra 	$L__BB0_3;
	mad.lo.s32 	%r9, %r6, %r1, %r4;
	mul.wide.s32 	%rd6, %r9, 4;
	add.s64 	%rd7, %rd1, %rd6;
	ld.global.u32 	%r10, [%rd7];
	setp.eq.s32 	%p2, %r10, %r5;
	@%p2 bra 	$L__BB0_3;
	rem.s32 	%r11, %r3, %r2;
	sub.s32 	%r12, %r3, %r11;
	div.s32 	%r13, %r1, %r2;
	add.s32 	%r14, %r12, %r13;
	rem.s32 	%r15, %r4, %r2;
	sub.s32 	%r16, %r4, %r15;
	mad.lo.s32 	%r17, %r14, %r6, %r16;
	mul.lo.s32 	%r18, %r13, %r2;
	sub.s32 	%r19, %r1, %r18;
	add.s32 	%r20, %r17, %r19;
	mul.wide.s32 	%rd8, %r20, 4;
	add.s64 	%rd9, %rd1, %rd8;
	ld.global.u32 	%r21, [%rd9];
	setp.ne.s32 	%p3, %r21, %r5;
	@%p3 bra 	$L__BB0_4;
$L__BB0_3:
	cvta.to.global.u64 	%rd10, %rd2;
	mov.b32 	%r22, 1;
	st.global.u32 	[%rd10], %r22;
$L__BB0_4:
	ret;

}


// ===== COMPILED SASS (sm_100) =====

	.target	sm_100

	.elftype	@"ET_EXEC"


//--------------------- .note.nv.tkinfo           --------------------------
	.section	.note.nv.tkinfo,"",@"SHT_NOTE"
	.sectionflags	@"SHF_NOTE_NV_TKINFO"
	.tkinfo
        /*0018*/ 	.word	0x00000002
        /*0030*/ 	.string	""
        /*0030*/ 	.string	"ptxas"
        /*0030*/ 	.string	"Cuda compilation tools, release 13.0, V13.0.88"
        /*0030*/ 	.string	"Build cuda_13.0.r13.0/compiler.36424714_0"
        /*0030*/ 	.string	"-arch sm_100 -m 64 "



//--------------------- .note.nv.cuinfo           --------------------------
	.section	.note.nv.cuinfo,"",@"SHT_NOTE"
	.sectionflags	@"SHF_NOTE_NV_CUINFO"
        /*0018*/ 	.short	0x0002
        /*001a*/ 	.short	0x0064
        /*001c*/ 	.short	0x0082
	.zero		2


//--------------------- .nv.info                  --------------------------
	.section	.nv.info,"",@"SHT_CUDA_INFO"
	.align	4


	//----- nvinfo : EIATTR_REGCOUNT
	.align		4
        /*0000*/ 	.byte	0x04, 0x2f
        /*0002*/ 	.short	(.L_1 - .L_0)
	.align		4
.L_0:
        /*0004*/ 	.word	index@(_Z13possible_moveiiiiiPiS_)
        /*0008*/ 	.word	0x00000013


	//----- nvinfo : EIATTR_FRAME_SIZE
	.align		4
.L_1:
        /*000c*/ 	.byte	0x04, 0x11
        /*000e*/ 	.short	(.L_3 - .L_2)
	.align		4
.L_2:
        /*0010*/ 	.word	index@(_Z13possible_moveiiiiiPiS_)
        /*0014*/ 	.word	0x00000000


	//----- nvinfo : EIATTR_MIN_STACK_SIZE
	.align		4
.L_3:
        /*0018*/ 	.byte	0x04, 0x12
        /*001a*/ 	.short	(.L_5 - .L_4)
	.align		4
.L_4:
        /*001c*/ 	.word	index@(_Z13possible_moveiiiiiPiS_)
        /*0020*/ 	.word	0x00000000
.L_5:


//--------------------- .nv.compat                --------------------------
	.section	.nv.compat,"",@"SHT_CUDA_COMPAT_INFO"
	.align	4
        /*0000*/ 	.byte	0x02, 0x09, 0x00, 0x00, 0x02, 0x02, 0x01, 0x00, 0x02, 0x05, 0x05, 0x00, 0x03, 0x07, 0x01, 0x01
        /*0010*/ 	.byte	0x02, 0x03, 0x00, 0x00, 0x02, 0x06, 0x01, 0x00, 0x04, 0x0b, 0x08, 0x00, 0x09, 0x00, 0x00, 0x00
        /*0020*/ 	.byte	0x00, 0x00, 0x00, 0x00


//--------------------- .nv.info._Z13possible_moveiiiiiPiS_ --------------------------
	.section	.nv.info._Z13possible_moveiiiiiPiS_,"",@"SHT_CUDA_INFO"
	.sectionflags	@""
	.align	4


	//----- nvinfo : EIATTR_CUDA_API_VERSION
	.align		4
        /*0000*/ 	.byte	0x04, 0x37
        /*0002*/ 	.short	(.L_7 - .L_6)
.L_6:
        /*0004*/ 	.word	0x00000082


	//----- nvinfo : EIATTR_KPARAM_INFO
	.align		4
.L_7:
        /*0008*/ 	.byte	0x04, 0x17
        /*000a*/ 	.short	(.L_9 - .L_8)
.L_8:
        /*000c*/ 	.word	0x00000000
        /*0010*/ 	.short	0x0006
        /*0012*/ 	.short	0x0020
        /*0014*/ 	.byte	0x00, 0xf5, 0x21, 0x00


	//----- nvinfo : EIATTR_KPARAM_INFO
	.align		4
.L_9:
        /*0018*/ 	.byte	0x04, 0x17
        /*001a*/ 	.short	(.L_11 - .L_10)
.L_10:
        /*001c*/ 	.word	0x00000000
        /*0020*/ 	.short	0x0005
        /*0022*/ 	.short	0x0018
        /*0024*/ 	.byte	0x00, 0xf5, 0x21, 0x00


	//----- nvinfo : EIATTR_KPARAM_INFO
	.align		4
.L_11:
        /*0028*/ 	.byte	0x04, 0x17
        /*002a*/ 	.short	(.L_13 - .L_12)
.L_12:
        /*002c*/ 	.word	0x00000000
        /*0030*/ 	.short	0x0004
        /*0032*/ 	.short	0x0010
        /*0034*/ 	.byte	0x00, 0xf0, 0x11, 0x00


	//----- nvinfo : EIATTR_KPARAM_INFO
	.align		4
.L_13:
        /*0038*/ 	.byte	0x04, 0x17
        /*003a*/ 	.short	(.L_15 - .L_14)
.L_14:
        /*003c*/ 	.word	0x00000000
        /*0040*/ 	.short	0x0003
        /*0042*/ 	.short	0x000c
        /*0044*/ 	.byte	0x00, 0xf0, 0x11, 0x00


	//----- nvinfo : EIATTR_KPARAM_INFO
	.align		4
.L_15:
        /*0048*/ 	.byte	0x04, 0x17
        /*004a*/ 	.short	(.L_17 - .L_16)
.L_16:
        /*004c*/ 	.word	0x00000000
        /*0050*/ 	.short	0x0002
        /*0052*/ 	.short	0x0008
        /*0054*/ 	.byte	0x00, 0xf0, 0x11, 0x00


	//----- nvinfo : EIATTR_KPARAM_INFO
	.align		4
.L_17:
        /*0058*/ 	.byte	0x04, 0x17
        /*005a*/ 	.short	(.L_19 - .L_18)
.L_18:
        /*005c*/ 	.word	0x00000000
        /*0060*/ 	.short	0x0001
        /*0062*/ 	.short	0x0004
        /*0064*/ 	.byte	0x00, 0xf0, 0x11, 0x00


	//----- nvinfo : EIATTR_KPARAM_INFO
	.align		4
.L_19:
        /*0068*/ 	.byte	0x04, 0x17
        /*006a*/ 	.short	(.L_21 - .L_20)
.L_20:
        /*006c*/ 	.word	0x00000000
        /*0070*/ 	.short	0x0000
        /*0072*/ 	.short	0x0000
        /*0074*/ 	.byte	0x00, 0xf0, 0x11, 0x00


	//----- nvinfo : EIATTR_SPARSE_MMA_MASK
	.align		4
.L_21:
        /*0078*/ 	.byte	0x03, 0x50
        /*007a*/ 	.short	0x0000


	//----- nvinfo : EIATTR_MAXREG_COUNT
	.align		4
        /*007c*/ 	.byte	0x03, 0x1b
        /*007e*/ 	.short	0x00ff


	//----- nvinfo : EIATTR_MERCURY_ISA_VERSION
	.align		4
        /*0080*/ 	.byte	0x03, 0x5f
        /*0082*/ 	.short	0x0101


	//----- nvinfo : EIATTR_VRC_CTA_INIT_COUNT
	.align		4
        /*0084*/ 	.byte	0x02, 0x4a
	.zero		1
	.zero		1


	//----- nvinfo : EIATTR_EXIT_INSTR_OFFSETS
	.align		4
        /*0088*/ 	.byte	0x04, 0x1c
        /*008a*/ 	.short	(.L_23 - .L_22)


	//   ....[0]....
.L_22:
        /*008c*/ 	.word	0x000004b0


	//   ....[1]....
        /*0090*/ 	.word	0x00000500


	//----- nvinfo : EIATTR_CRS_STACK_SIZE
	.align		4
.L_23:
        /*0094*/ 	.byte	0x04, 0x1e
        /*0096*/ 	.short	(.L_25 - .L_24)
.L_24:
        /*0098*/ 	.word	0x00000000


	//----- nvinfo : EIATTR_CBANK_PARAM_SIZE
	.align		4
.L_25:
        /*009c*/ 	.byte	0x03, 0x19
        /*009e*/ 	.short	0x0028


	//----- nvinfo : EIATTR_PARAM_CBANK
	.align		4
        /*00a0*/ 	.byte	0x04, 0x0a
        /*00a2*/ 	.short	(.L_27 - .L_26)
	.align		4
.L_26:
        /*00a4*/ 	.word	index@(.nv.constant0._Z13possible_moveiiiiiPiS_)
        /*00a8*/ 	.short	0x0380
        /*00aa*/ 	.short	0x0028


	//----- nvinfo : EIATTR_SW_WAR
	.align		4
.L_27:
        /*00ac*/ 	.byte	0x04, 0x36
        /*00ae*/ 	.short	(.L_29 - .L_28)
.L_28:
        /*00b0*/ 	.word	0x00000008
.L_29:


//--------------------- .nv.callgraph             --------------------------
	.section	.nv.callgraph,"",@"SHT_CUDA_CALLGRAPH"
	.align	4
	.sectionentsize	8
	.align		4
        /*0000*/ 	.word	0x00000000
	.align		4
        /*0004*/ 	.word	0xffffffff
	.align		4
        /*0008*/ 	.word	0x00000000
	.align		4
        /*000c*/ 	.word	0xfffffffe
	.align		4
        /*0010*/ 	.word	0x00000000
	.align		4
        /*0014*/ 	.word	0xfffffffd
	.align		4
        /*0018*/ 	.word	0x00000000
	.align		4
        /*001c*/ 	.word	0xfffffffc


//--------------------- .text._Z13possible_moveiiiiiPiS_ --------------------------
	.section	.text._Z13possible_moveiiiiiPiS_,"ax",@progbits
	.align	128
        .global         _Z13possible_moveiiiiiPiS_
        .type           _Z13possible_moveiiiiiPiS_,@function
        .size           _Z13possible_moveiiiiiPiS_,(.L_x_3 - _Z13possible_moveiiiiiPiS_)
        .other          _Z13possible_moveiiiiiPiS_,@"STO_CUDA_ENTRY STV_DEFAULT"
_Z13possible_moveiiiiiPiS_:
.text._Z13possible_moveiiiiiPiS_:
[----:B------:R-:W-:Y:S01]  /*0000*/  LDC R1, c[0x0][0x37c] ;  /* 0x0000df00ff017b82 */ /* 0x000fe20000000800 */
[----:B------:R-:W0:Y:S07]  /*0010*/  S2R R5, SR_TID.X ;  /* 0x0000000000057919 */ /* 0x000e2e0000002100 */
[----:B------:R-:W0:Y:S01]  /*0020*/  LDC R0, c[0x0][0x384] ;  /* 0x0000e100ff007b82 */ /* 0x000e220000000800 */
[----:B------:R-:W0:Y:S01]  /*0030*/  LDCU UR6, c[0x0][0x390] ;  /* 0x00007200ff0677ac */ /* 0x000e220008000800 */
[----:B------:R-:W1:Y:S06]  /*0040*/  LDCU.64 UR4, c[0x0][0x358] ;  /* 0x00006b00ff0477ac */ /* 0x000e6c0008000a00 */
[----:B------:R-:W2:Y:S01]  /*0050*/  LDC.64 R2, c[0x0][0x398] ;  /* 0x0000e600ff027b82 */ /* 0x000ea20000000a00 */
[----:B------:R-:W3:Y:S01]  /*0060*/  LDCU UR7, c[0x0][0x38c] ;  /* 0x00007180ff0777ac */ /* 0x000ee20008000800 */
[----:B0-----:R-:W-:-:S04]  /*0070*/  IMAD R7, R0, UR6, R5 ;  /* 0x0000000600077c24 */ /* 0x001fc8000f8e0205 */
[----:B--2---:R-:W-:-:S06]  /*0080*/  IMAD.WIDE R6, R7, 0x4, R2 ;  /* 0x0000000407067825 */ /* 0x004fcc00078e0202 */
[----:B-1----:R-:W3:Y:S01]  /*0090*/  LDG.E R6, desc[UR4][R6.64] ;  /* 0x0000000406067981 */ /* 0x002ee2000c1e1900 */
[----:B------:R-:W-:Y:S01]  /*00a0*/  BSSY.RECONVERGENT B0, `(.L_x_0) ;  /* 0x0000042000007945 */ /* 0x000fe20003800200 */
[----:B---3--:R-:W-:-:S13]  /*00b0*/  ISETP.NE.AND P0, PT, R6, UR7, PT ;  /* 0x0000000706007c0c */ /* 0x008fda000bf05270 */
[----:B------:R-:W-:Y:S05]  /*00c0*/  @!P0 BRA `(.L_x_1) ;  /* 0x0000000000fc8947 */ /* 0x000fea0003800000 */
[----:B------:R-:W0:Y:S02]  /*00d0*/  LDC R4, c[0x0][0x388] ;  /* 0x0000e200ff047b82 */ /* 0x000e240000000800 */
[----:B0-----:R-:W-:-:S04]  /*00e0*/  IMAD R7, R5, UR6, R4 ;  /* 0x0000000605077c24 */ /* 0x001fc8000f8e0204 */
[----:B------:R-:W-:-:S06]  /*00f0*/  IMAD.WIDE R6, R7, 0x4, R2 ;  /* 0x0000000407067825 */ /* 0x000fcc00078e0202 */
[----:B------:R-:W2:Y:S02]  /*0100*/  LDG.E R6, desc[UR4][R6.64] ;  /* 0x0000000406067981 */ /* 0x000ea4000c1e1900 */
[----:B--2---:R-:W-:-:S13]  /*0110*/  ISETP.NE.AND P0, PT, R6, UR7, PT ;  /* 0x0000000706007c0c */ /* 0x004fda000bf05270 */
[----:B------:R-:W-:Y:S05]  /*0120*/  @!P0 BRA `(.L_x_1) ;  /* 0x0000000000e48947 */ /* 0x000fea0003800000 */
[----:B------:R-:W0:Y:S01]  /*0130*/  LDC R6, c[0x0][0x380] ;  /* 0x0000e000ff067b82 */ /* 0x000e220000000800 */
[----:B------:R-:W-:Y:S02]  /*0140*/  IABS R14, R5 ;  /* 0x00000005000e7213 */ /* 0x000fe40000000000 */
[----:B------:R-:W-:Y:S02]  /*0150*/  IABS R16, R4 ;  /* 0x0000000400107213 */ /* 0x000fe40000000000 */
[----:B------:R-:W-:Y:S02]  /*0160*/  ISETP.GE.AND P3, PT, R0, RZ, PT ;  /* 0x000000ff0000720c */ /* 0x000fe40003f66270 */
[----:B0-----:R-:W-:-:S04]  /*0170*/  IABS R7, R6 ;  /* 0x0000000600077213 */ /* 0x001fc80000000000 */
[----:B------:R-:W0:Y:S08]  /*0180*/  I2F.RP R10, R7 ;  /* 0x00000007000a7306 */ /* 0x000e300000209400 */
[----:B0-----:R-:W0:Y:S02]  /*0190*/  MUFU.RCP R10, R10 ;  /* 0x0000000a000a7308 */ /* 0x001e240000001000 */
[----:B0-----:R-:W-:-:S06]  /*01a0*/  VIADD R8, R10, 0xffffffe ;  /* 0x0ffffffe0a087836 */ /* 0x001fcc0000000000 */
[----:B------:R0:W1:Y:S02]  /*01b0*/  F2I.FTZ.U32.TRUNC.NTZ R9, R8 ;  /* 0x0000000800097305 */ /* 0x000064000021f000 */
[----:B0-----:R-:W-:Y:S02]  /*01c0*/  HFMA2 R8, -RZ, RZ, 0, 0 ;  /* 0x00000000ff087431 */ /* 0x001fe400000001ff */
[----:B-1----:R-:W-:-:S04]  /*01d0*/  IMAD.MOV R12, RZ, RZ, -R9 ;  /* 0x000000ffff0c7224 */ /* 0x002fc800078e0a09 */
[----:B------:R-:W-:Y:S01]  /*01e0*/  IMAD R11, R12, R7, RZ ;  /* 0x000000070c0b7224 */ /* 0x000fe200078e02ff */
[----:B------:R-:W-:-:S03]  /*01f0*/  IABS R12, R0 ;  /* 0x00000000000c7213 */ /* 0x000fc60000000000 */
[----:B------:R-:W-:-:S06]  /*0200*/  IMAD.HI.U32 R9, R9, R11, R8 ;  /* 0x0000000b09097227 */ /* 0x000fcc00078e0008 */
[----:B------:R-:W-:-:S04]  /*0210*/  IMAD.HI.U32 R8, R9, R12, RZ ;  /* 0x0000000c09087227 */ /* 0x000fc800078e00ff */
[----:B------:R-:W-:-:S04]  /*0220*/  IMAD.HI.U32 R10, R9, R14, RZ ;  /* 0x0000000e090a7227 */ /* 0x000fc800078e00ff */
[----:B------:R-:W-:-:S04]  /*0230*/  IMAD.HI.U32 R9, R9, R16, RZ ;  /* 0x0000001009097227 */ /* 0x000fc800078e00ff */
[----:B------:R-:W-:Y:S01]  /*0240*/  IMAD.MOV R8, RZ, RZ, -R8 ;  /* 0x000000ffff087224 */ /* 0x000fe200078e0a08 */
[----:B------:R-:W-:Y:S01]  /*0250*/  IADD3 R9, PT, PT, -R9, RZ, RZ ;  /* 0x000000ff09097210 */ /* 0x000fe20007ffe1ff */
[----:B------:R-:W-:Y:S02]  /*0260*/  IMAD.MOV R11, RZ, RZ, -R10 ;  /* 0x000000ffff0b7224 */ /* 0x000fe400078e0a0a */
[C---:B------:R-:W-:Y:S02]  /*0270*/  IMAD R8, R7.reuse, R8, R12 ;  /* 0x0000000807087224 */ /* 0x040fe400078e020c */
[C---:B------:R-:W-:Y:S02]  /*0280*/  IMAD R12, R7.reuse, R11, R14 ;  /* 0x0000000b070c7224 */ /* 0x040fe400078e020e */
[C---:B------:R-:W-:Y:S01]  /*0290*/  IMAD R14, R7.reuse, R9, R16 ;  /* 0x00000009070e7224 */ /* 0x040fe200078e0210 */
[C---:B------:R-:W-:Y:S02]  /*02a0*/  ISETP.GT.U32.AND P0, PT, R7.reuse, R8, PT ;  /* 0x000000080700720c */ /* 0x040fe40003f04070 */
[----:B------:R-:W-:-:S02]  /*02b0*/  ISETP.GT.U32.AND P5, PT, R7, R12, PT ;  /* 0x0000000c0700720c */ /* 0x000fc40003fa4070 */
[----:B------:R-:W-:Y:S02]  /*02c0*/  ISETP.GT.U32.AND P1, PT, R7, R14, PT ;  /* 0x0000000e0700720c */ /* 0x000fe40003f24070 */
[----:B------:R-:W-:-:S04]  /*02d0*/  LOP3.LUT R9, R5, R6, RZ, 0x3c, !PT ;  /* 0x0000000605097212 */ /* 0x000fc800078e3cff */
[----:B------:R-:W-:-:S03]  /*02e0*/  ISETP.GE.AND P4, PT, R9, RZ, PT ;  /* 0x000000ff0900720c */ /* 0x000fc60003f86270 */
[--C-:B------:R-:W-:Y:S02]  /*02f0*/  @!P0 IMAD.IADD R8, R8, 0x1, -R7.reuse ;  /* 0x0000000108088824 */ /* 0x100fe400078e0a07 */
[----:B------:R-:W-:Y:S02]  /*0300*/  @!P5 IMAD.IADD R12, R12, 0x1, -R7 ;  /* 0x000000010c0cd824 */ /* 0x000fe400078e0a07 */
[-C--:B------:R-:W-:Y:S01]  /*0310*/  @!P1 IADD3 R14, PT, PT, R14, -R7.reuse, RZ ;  /* 0x800000070e0e9210 */ /* 0x080fe20007ffe0ff */
[----:B------:R-:W-:Y:S01]  /*0320*/  @!P5 VIADD R10, R10, 0x1 ;  /* 0x000000010a0ad836 */ /* 0x000fe20000000000 */
[C---:B------:R-:W-:Y:S02]  /*0330*/  ISETP.GT.U32.AND P0, PT, R7.reuse, R8, PT ;  /* 0x000000080700720c */ /* 0x040fe40003f04070 */
[----:B------:R-:W-:Y:S02]  /*0340*/  ISETP.GE.U32.AND P1, PT, R12, R7, PT ;  /* 0x000000070c00720c */ /* 0x000fe40003f26070 */
[----:B------:R-:W-:-:S02]  /*0350*/  ISETP.GT.U32.AND P2, PT, R7, R14, PT ;  /* 0x0000000e0700720c */ /* 0x000fc40003f44070 */
[----:B------:R-:W-:-:S07]  /*0360*/  ISETP.GE.AND P5, PT, R4, RZ, PT ;  /* 0x000000ff0400720c */ /* 0x000fce0003fa6270 */
[--C-:B------:R-:W-:Y:S01]  /*0370*/  @!P0 IMAD.IADD R8, R8, 0x1, -R7.reuse ;  /* 0x0000000108088824 */ /* 0x100fe200078e0a07 */
[----:B------:R-:W-:Y:S02]  /*0380*/  ISETP.NE.AND P0, PT, R6, RZ, PT ;  /* 0x000000ff0600720c */ /* 0x000fe40003f05270 */
[----:B------:R-:W-:Y:S01]  /*0390*/  @P1 IADD3 R10, PT, PT, R10, 0x1, RZ ;  /* 0x000000010a0a1810 */ /* 0x000fe20007ffe0ff */
[----:B------:R-:W-:Y:S01]  /*03a0*/  @!P2 IMAD.IADD R14, R14, 0x1, -R7 ;  /* 0x000000010e0ea824 */ /* 0x000fe200078e0a07 */
[----:B------:R-:W-:Y:S01]  /*03b0*/  LOP3.LUT R7, RZ, R6, RZ, 0x33, !PT ;  /* 0x00000006ff077212 */ /* 0x000fe200078e33ff */
[----:B------:R-:W-:Y:S01]  /*03c0*/  @!P3 IMAD.MOV R8, RZ, RZ, -R8 ;  /* 0x000000ffff08b224 */ /* 0x000fe200078e0a08 */
[----:B------:R-:W-:Y:S01]  /*03d0*/  @!P4 IADD3 R10, PT, PT, -R10, RZ, RZ ;  /* 0x000000ff0a0ac210 */ /* 0x000fe20007ffe1ff */
[----:B------:R-:W-:-:S03]  /*03e0*/  @!P5 IMAD.MOV R14, RZ, RZ, -R14 ;  /* 0x000000ffff0ed224 */ /* 0x000fc600078e0a0e */
[C---:B------:R-:W-:Y:S02]  /*03f0*/  SEL R9, R7.reuse, R8, !P0 ;  /* 0x0000000807097207 */ /* 0x040fe40004000000 */
[C---:B------:R-:W-:Y:S02]  /*0400*/  SEL R10, R7.reuse, R10, !P0 ;  /* 0x0000000a070a7207 */ /* 0x040fe40004000000 */
[----:B------:R-:W-:Y:S02]  /*0410*/  SEL R7, R7, R14, !P0 ;  /* 0x0000000e07077207 */ /* 0x000fe40004000000 */
[----:B------:R-:W-:Y:S01]  /*0420*/  IADD3 R8, PT, PT, R10, R0, -R9 ;  /* 0x000000000a087210 */ /* 0x000fe20007ffe809 */
[----:B------:R-:W-:Y:S01]  /*0430*/  IMAD.MOV R0, RZ, RZ, -R10 ;  /* 0x000000ffff007224 */ /* 0x000fe200078e0a0a */
[----:B------:R-:W-:-:S03]  /*0440*/  IADD3 R7, PT, PT, -R7, R4, RZ ;  /* 0x0000000407077210 */ /* 0x000fc60007ffe1ff */
[----:B------:R-:W-:Y:S02]  /*0450*/  IMAD R6, R6, R0, R5 ;  /* 0x0000000006067224 */ /* 0x000fe400078e0205 */
[----:B------:R-:W-:-:S04]  /*0460*/  IMAD R7, R8, UR6, R7 ;  /* 0x0000000608077c24 */ /* 0x000fc8000f8e0207 */
[----:B------:R-:W-:-:S04]  /*0470*/  IMAD.IADD R7, R7, 0x1, R6 ;  /* 0x0000000107077824 */ /* 0x000fc800078e0206 */
[----:B------:R-:W-:-:S06]  /*0480*/  IMAD.WIDE R2, R7, 0x4, R2 ;  /* 0x0000000407027825 */ /* 0x000fcc00078e0202 */
[----:B------:R-:W2:Y:S02]  /*0490*/  LDG.E R2, desc[UR4][R2.64] ;  /* 0x0000000402027981 */ /* 0x000ea4000c1e1900 */
[----:B--2---:R-:W-:-:S13]  /*04a0*/  ISETP.NE.AND P0, PT, R2, UR7, PT ;  /* 0x0000000702007c0c */ /* 0x004fda000bf05270 */
[----:B------:R-:W-:Y:S05]  /*04b0*/  @P0 EXIT ;  /* 0x000000000000094d */ /* 0x000fea0003800000 */
.L_x_1:
[----:B------:R-:W-:Y:S05]  /*04c0*/  BSYNC.RECONVERGENT B0 ;  /* 0x0000000000007941 */ /* 0x000fea0003800200 */
.L_x_0:
[----:B------:R-:W0:Y:S01]  /*04d0*/  LDC.64 R2, c[0x0][0x3a0] ;  /* 0x0000e800ff027b82 */ /* 0x000e220000000a00 */
[----:B------:R-:W-:-:S05]  /*04e0*/  HFMA2 R5, -RZ, RZ, 0, 5.9604644775390625e-08 ;  /* 0x00000001ff057431 */ /* 0x000fca00000001ff */
[----:B0-----:R-:W-:Y:S01]  /*04f0*/  STG.E desc[UR4][R2.64], R5 ;  /* 0x0000000502007986 */ /* 0x001fe2000c101904 */
[----:B------:R-:W-:Y:S05]  /*0500*/  EXIT ;  /* 0x000000000000794d */ /* 0x000fea0003800000 */
.L_x_2:
[----:B------:R-:W-:-:S00]  /*0510*/  BRA `(.L_x_2) ;  /* 0xfffffffc00fc7947 */ /* 0x000fc0000383ffff */
[----:B------:R-:W-:-:S00]  /*0520*/  NOP ;  /* 0x0000000000007918 */ /* 0x000fc00000000000 */
        /* <DEDUP_REMOVED lines=13> */
.L_x_3:


//--------------------- .nv.shared.reserved.0     --------------------------
	.section	.nv.shared.reserved.0,"aw",@nobits
	.weak		__nv_reservedSMEM_offset_0_alias
	.size		__nv_reservedSMEM_offset_0_alias, 0, 64
	.other		__nv_reservedSMEM_offset_0_alias,@"STO_CUDA_RESERVED_SHARED STV_DEFAULT"
__nv_reservedSMEM_offset_0_alias:
	.zero		0
	.zero		64


//--------------------- .nv.constant0._Z13possible_moveiiiiiPiS_ --------------------------
	.section	.nv.constant0._Z13possible_moveiiiiiPiS_,"a",@progbits
	.sectionflags	@""
	.align	4
.nv.constant0._Z13possible_moveiiiiiPiS_:
	.zero		936


//--------------------- SYMBOLS --------------------------

	.type		.nv.reservedSmem.offset0,@object
	.size		.nv.reservedSmem.offset0,0x4
